//
// Generated by NVIDIA NVVM Compiler
//
// Compiler Build ID: CL-29190527
// Cuda compilation tools, release 11.1, V11.1.105
// Based on LLVM 3.4svn
//

.version 7.1
.target sm_80
.address_size 64

	// .globl	Fused_Mul_Mul_Cast_Mul_ReduceSum_split_8311984852178477984_kernel0
// _ZZ66Fused_Mul_Mul_Cast_Mul_ReduceSum_split_8311984852178477984_kernel0E74T_multiply_input_5_T_cast_T_multiply_T_multiply_input_0_input_3_red_shared has been demoted

.visible .entry Fused_Mul_Mul_Cast_Mul_ReduceSum_split_8311984852178477984_kernel0(
	.param .u64 Fused_Mul_Mul_Cast_Mul_ReduceSum_split_8311984852178477984_kernel0_param_0,
	.param .u64 Fused_Mul_Mul_Cast_Mul_ReduceSum_split_8311984852178477984_kernel0_param_1,
	.param .u64 Fused_Mul_Mul_Cast_Mul_ReduceSum_split_8311984852178477984_kernel0_param_2,
	.param .u64 Fused_Mul_Mul_Cast_Mul_ReduceSum_split_8311984852178477984_kernel0_param_3,
	.param .u64 Fused_Mul_Mul_Cast_Mul_ReduceSum_split_8311984852178477984_kernel0_param_4
)
{
	.reg .pred 	%p<3>;
	.reg .b16 	%rs<33>;
	.reg .f32 	%f<22>;
	.reg .b32 	%r<18>;
	.reg .b64 	%rd<25>;
	// demoted variable
	.shared .align 4 .b8 _ZZ66Fused_Mul_Mul_Cast_Mul_ReduceSum_split_8311984852178477984_kernel0E74T_multiply_input_5_T_cast_T_multiply_T_multiply_input_0_input_3_red_shared[4096];

	ld.param.u64 	%rd13, [Fused_Mul_Mul_Cast_Mul_ReduceSum_split_8311984852178477984_kernel0_param_0];
	ld.param.u64 	%rd14, [Fused_Mul_Mul_Cast_Mul_ReduceSum_split_8311984852178477984_kernel0_param_1];
	ld.param.u64 	%rd15, [Fused_Mul_Mul_Cast_Mul_ReduceSum_split_8311984852178477984_kernel0_param_2];
	ld.param.u64 	%rd16, [Fused_Mul_Mul_Cast_Mul_ReduceSum_split_8311984852178477984_kernel0_param_3];
	ld.param.u64 	%rd12, [Fused_Mul_Mul_Cast_Mul_ReduceSum_split_8311984852178477984_kernel0_param_4];
	cvta.to.global.u64 	%rd1, %rd14;
	cvta.to.global.u64 	%rd2, %rd16;
	cvta.to.global.u64 	%rd3, %rd13;
	cvta.to.global.u64 	%rd4, %rd15;
	mov.u32 	%r1, %tid.x;
	shl.b32 	%r10, %r1, 2;
	mov.u32 	%r11, _ZZ66Fused_Mul_Mul_Cast_Mul_ReduceSum_split_8311984852178477984_kernel0E74T_multiply_input_5_T_cast_T_multiply_T_multiply_input_0_input_3_red_shared;
	add.s32 	%r2, %r11, %r10;
	ld.shared.f32 	%f21, [%r2];
	mov.u32 	%r3, %ctaid.x;
	shl.b32 	%r12, %r1, 4;
	mad.lo.s32 	%r13, %r3, 16384, %r12;
	mul.wide.s32 	%rd24, %r13, 4;
	mul.wide.s32 	%rd23, %r13, 2;
	mov.u32 	%r16, 0;
	mov.u32 	%r17, %r16;

BB0_1:
	setp.eq.s32	%p1, %r17, 0;
	selp.f32	%f12, 0f00000000, %f21, %p1;
	mov.f32 	%f10, 0f3FA00000;
	// inline asm
	{  cvt.rn.f16.f32 %rs1, %f10;}

	// inline asm
	add.s64 	%rd17, %rd4, %rd23;
	ld.global.nc.u16 	%rs3, [%rd17];
	// inline asm
	{mul.f16 %rs2,%rs3,%rs1;
}
	// inline asm
	add.s64 	%rd18, %rd3, %rd23;
	ld.global.nc.u16 	%rs7, [%rd18];
	// inline asm
	{mul.f16 %rs5,%rs2,%rs7;
}
	// inline asm
	// inline asm
	{  cvt.f32.f16 %f5, %rs5;}

	// inline asm
	add.s64 	%rd19, %rd2, %rd24;
	st.global.f32 	[%rd19], %f5;
	add.s64 	%rd20, %rd1, %rd24;
	ld.global.nc.f32 	%f13, [%rd20];
	fma.rn.f32 	%f14, %f5, %f13, %f12;
	// inline asm
	{  cvt.rn.f16.f32 %rs9, %f10;}

	// inline asm
	ld.global.nc.u16 	%rs11, [%rd17+2];
	// inline asm
	{mul.f16 %rs10,%rs11,%rs9;
}
	// inline asm
	ld.global.nc.u16 	%rs15, [%rd18+2];
	// inline asm
	{mul.f16 %rs13,%rs10,%rs15;
}
	// inline asm
	// inline asm
	{  cvt.f32.f16 %f7, %rs13;}

	// inline asm
	st.global.f32 	[%rd19+4], %f7;
	ld.global.nc.f32 	%f15, [%rd20+4];
	fma.rn.f32 	%f16, %f7, %f15, %f14;
	// inline asm
	{  cvt.rn.f16.f32 %rs17, %f10;}

	// inline asm
	ld.global.nc.u16 	%rs19, [%rd17+4];
	// inline asm
	{mul.f16 %rs18,%rs19,%rs17;
}
	// inline asm
	ld.global.nc.u16 	%rs23, [%rd18+4];
	// inline asm
	{mul.f16 %rs21,%rs18,%rs23;
}
	// inline asm
	// inline asm
	{  cvt.f32.f16 %f9, %rs21;}

	// inline asm
	st.global.f32 	[%rd19+8], %f9;
	ld.global.nc.f32 	%f17, [%rd20+8];
	fma.rn.f32 	%f18, %f9, %f17, %f16;
	// inline asm
	{  cvt.rn.f16.f32 %rs25, %f10;}

	// inline asm
	ld.global.nc.u16 	%rs27, [%rd17+6];
	// inline asm
	{mul.f16 %rs26,%rs27,%rs25;
}
	// inline asm
	ld.global.nc.u16 	%rs31, [%rd18+6];
	// inline asm
	{mul.f16 %rs29,%rs26,%rs31;
}
	// inline asm
	// inline asm
	{  cvt.f32.f16 %f11, %rs29;}

	// inline asm
	st.global.f32 	[%rd19+12], %f11;
	ld.global.nc.f32 	%f19, [%rd20+12];
	fma.rn.f32 	%f21, %f11, %f19, %f18;
	add.s32 	%r17, %r17, 4;
	add.s32 	%r16, %r16, -4;
	add.s64 	%rd24, %rd24, 16;
	add.s64 	%rd23, %rd23, 8;
	setp.ne.s32	%p2, %r16, -16;
	@%p2 bra 	BB0_1;

	cvta.to.global.u64 	%rd11, %rd12;
	st.shared.f32 	[%r2], %f21;
	bar.sync 	0;
	ld.shared.f32 	%f20, [%r2];
	shl.b32 	%r14, %r3, 10;
	add.s32 	%r15, %r14, %r1;
	mul.wide.s32 	%rd21, %r15, 4;
	add.s64 	%rd22, %rd11, %rd21;
	st.global.f32 	[%rd22], %f20;
	bar.sync 	0;
	ret;
}




// ===== COMPILED SASS (sm_100) =====

	.target	sm_100

	.elftype	@"ET_EXEC"


//--------------------- .note.nv.tkinfo           --------------------------
	.section	.note.nv.tkinfo,"",@"SHT_NOTE"
	.sectionflags	@"SHF_NOTE_NV_TKINFO"
	.tkinfo
        /*0018*/ 	.word	0x00000002
        /*0030*/ 	.string	""
        /*0030*/ 	.string	"ptxas"
        /*0030*/ 	.string	"Cuda compilation tools, release 13.0, V13.0.88"
        /*0030*/ 	.string	"Build cuda_13.0.r13.0/compiler.36424714_0"
        /*0030*/ 	.string	"-arch sm_100 "



//--------------------- .note.nv.cuinfo           --------------------------
	.section	.note.nv.cuinfo,"",@"SHT_NOTE"
	.sectionflags	@"SHF_NOTE_NV_CUINFO"
        /*0018*/ 	.short	0x0002
        /*001a*/ 	.short	0x0050
        /*001c*/ 	.short	0x0082
	.zero		2


//--------------------- .nv.info                  --------------------------
	.section	.nv.info,"",@"SHT_CUDA_INFO"
	.align	4


	//----- nvinfo : EIATTR_REGCOUNT
	.align		4
        /*0000*/ 	.byte	0x04, 0x2f
        /*0002*/ 	.short	(.L_1 - .L_0)
	.align		4
.L_0:
        /*0004*/ 	.word	index@(Fused_Mul_Mul_Cast_Mul_ReduceSum_split_8311984852178477984_kernel0)
        /*0008*/ 	.word	0x00000020


	//----- nvinfo : EIATTR_FRAME_SIZE
	.align		4
.L_1:
        /*000c*/ 	.byte	0x04, 0x11
        /*000e*/ 	.short	(.L_3 - .L_2)
	.align		4
.L_2:
        /*0010*/ 	.word	index@(Fused_Mul_Mul_Cast_Mul_ReduceSum_split_8311984852178477984_kernel0)
        /*0014*/ 	.word	0x00000000


	//----- nvinfo : EIATTR_MIN_STACK_SIZE
	.align		4
.L_3:
        /*0018*/ 	.byte	0x04, 0x12
        /*001a*/ 	.short	(.L_5 - .L_4)
	.align		4
.L_4:
        /*001c*/ 	.word	index@(Fused_Mul_Mul_Cast_Mul_ReduceSum_split_8311984852178477984_kernel0)
        /*0020*/ 	.word	0x00000000
.L_5:


//--------------------- .nv.compat                --------------------------
	.section	.nv.compat,"",@"SHT_CUDA_COMPAT_INFO"
	.align	4
        /*0000*/ 	.byte	0x02, 0x09, 0x00, 0x00, 0x02, 0x02, 0x01, 0x00, 0x02, 0x05, 0x05, 0x00, 0x03, 0x07, 0x01, 0x01
        /*0010*/ 	.byte	0x02, 0x03, 0x00, 0x00, 0x02, 0x06, 0x01, 0x00, 0x04, 0x0b, 0x08, 0x00, 0x09, 0x00, 0x00, 0x00
        /*0020*/ 	.byte	0x00, 0x00, 0x00, 0x00


//--------------------- .nv.info.Fused_Mul_Mul_Cast_Mul_ReduceSum_split_8311984852178477984_kernel0 --------------------------
	.section	.nv.info.Fused_Mul_Mul_Cast_Mul_ReduceSum_split_8311984852178477984_kernel0,"",@"SHT_CUDA_INFO"
	.sectionflags	@""
	.align	4


	//----- nvinfo : EIATTR_CUDA_API_VERSION
	.align		4
        /*0000*/ 	.byte	0x04, 0x37
        /*0002*/ 	.short	(.L_7 - .L_6)
.L_6:
        /*0004*/ 	.word	0x00000082


	//----- nvinfo : EIATTR_KPARAM_INFO
	.align		4
.L_7:
        /*0008*/ 	.byte	0x04, 0x17
        /*000a*/ 	.short	(.L_9 - .L_8)
.L_8:
        /*000c*/ 	.word	0x00000000
        /*0010*/ 	.short	0x0004
        /*0012*/ 	.short	0x0020
        /*0014*/ 	.byte	0x00, 0xf0, 0x21, 0x00


	//----- nvinfo : EIATTR_KPARAM_INFO
	.align		4
.L_9:
        /*0018*/ 	.byte	0x04, 0x17
        /*001a*/ 	.short	(.L_11 - .L_10)
.L_10:
        /*001c*/ 	.word	0x00000000
        /*0020*/ 	.short	0x0003
        /*0022*/ 	.short	0x0018
        /*0024*/ 	.byte	0x00, 0xf0, 0x21, 0x00


	//----- nvinfo : EIATTR_KPARAM_INFO
	.align		4
.L_11:
        /*0028*/ 	.byte	0x04, 0x17
        /*002a*/ 	.short	(.L_13 - .L_12)
.L_12:
        /*002c*/ 	.word	0x00000000
        /*0030*/ 	.short	0x0002
        /*0032*/ 	.short	0x0010
        /*0034*/ 	.byte	0x00, 0xf0, 0x21, 0x00


	//----- nvinfo : EIATTR_KPARAM_INFO
	.align		4
.L_13:
        /*0038*/ 	.byte	0x04, 0x17
        /*003a*/ 	.short	(.L_15 - .L_14)
.L_14:
        /*003c*/ 	.word	0x00000000
        /*0040*/ 	.short	0x0001
        /*0042*/ 	.short	0x0008
        /*0044*/ 	.byte	0x00, 0xf0, 0x21, 0x00


	//----- nvinfo : EIATTR_KPARAM_INFO
	.align		4
.L_15:
        /*0048*/ 	.byte	0x04, 0x17
        /*004a*/ 	.short	(.L_17 - .L_16)
.L_16:
        /*004c*/ 	.word	0x00000000
        /*0050*/ 	.short	0x0000
        /*0052*/ 	.short	0x0000
        /*0054*/ 	.byte	0x00, 0xf0, 0x21, 0x00


	//----- nvinfo : EIATTR_SPARSE_MMA_MASK
	.align		4
.L_17:
        /*0058*/ 	.byte	0x03, 0x50
        /*005a*/ 	.short	0x0000


	//----- nvinfo : EIATTR_MAXREG_COUNT
	.align		4
        /*005c*/ 	.byte	0x03, 0x1b
        /*005e*/ 	.short	0x00ff


	//----- nvinfo : EIATTR_NUM_BARRIERS
	.align		4
        /*0060*/ 	.byte	0x02, 0x4c
        /*0062*/ 	.byte	0x01
	.zero		1


	//----- nvinfo : EIATTR_MERCURY_ISA_VERSION
	.align		4
        /*0064*/ 	.byte	0x03, 0x5f
        /*0066*/ 	.short	0x0101


	//----- nvinfo : EIATTR_VRC_CTA_INIT_COUNT
	.align		4
        /*0068*/ 	.byte	0x02, 0x4a
	.zero		1
	.zero		1


	//----- nvinfo : EIATTR_EXIT_INSTR_OFFSETS
	.align		4
        /*006c*/ 	.byte	0x04, 0x1c
        /*006e*/ 	.short	(.L_19 - .L_18)


	//   ....[0]....
.L_18:
        /*0070*/ 	.word	0x00000990


	//----- nvinfo : EIATTR_CBANK_PARAM_SIZE
	.align		4
.L_19:
        /*0074*/ 	.byte	0x03, 0x19
        /*0076*/ 	.short	0x0028


	//----- nvinfo : EIATTR_PARAM_CBANK
	.align		4
        /*0078*/ 	.byte	0x04, 0x0a
        /*007a*/ 	.short	(.L_21 - .L_20)
	.align		4
.L_20:
        /*007c*/ 	.word	index@(.nv.constant0.Fused_Mul_Mul_Cast_Mul_ReduceSum_split_8311984852178477984_kernel0)
        /*0080*/ 	.short	0x0380
        /*0082*/ 	.short	0x0028


	//----- nvinfo : EIATTR_SW_WAR
	.align		4
.L_21:
        /*0084*/ 	.byte	0x04, 0x36
        /*0086*/ 	.short	(.L_23 - .L_22)
.L_22:
        /*0088*/ 	.word	0x00000008
.L_23:


//--------------------- .nv.callgraph             --------------------------
	.section	.nv.callgraph,"",@"SHT_CUDA_CALLGRAPH"
	.align	4
	.sectionentsize	8
	.align		4
        /*0000*/ 	.word	0x00000000
	.align		4
        /*0004*/ 	.word	0xffffffff
	.align		4
        /*0008*/ 	.word	0x00000000
	.align		4
        /*000c*/ 	.word	0xfffffffe
	.align		4
        /*0010*/ 	.word	0x00000000
	.align		4
        /*0014*/ 	.word	0xfffffffd
	.align		4
        /*0018*/ 	.word	0x00000000
	.align		4
        /*001c*/ 	.word	0xfffffffc


//--------------------- .text.Fused_Mul_Mul_Cast_Mul_ReduceSum_split_8311984852178477984_kernel0 --------------------------
	.section	.text.Fused_Mul_Mul_Cast_Mul_ReduceSum_split_8311984852178477984_kernel0,"ax",@progbits
	.align	128
        .global         Fused_Mul_Mul_Cast_Mul_ReduceSum_split_8311984852178477984_kernel0
        .type           Fused_Mul_Mul_Cast_Mul_ReduceSum_split_8311984852178477984_kernel0,@function
        .size           Fused_Mul_Mul_Cast_Mul_ReduceSum_split_8311984852178477984_kernel0,(.L_x_1 - Fused_Mul_Mul_Cast_Mul_ReduceSum_split_8311984852178477984_kernel0)
        .other          Fused_Mul_Mul_Cast_Mul_ReduceSum_split_8311984852178477984_kernel0,@"STO_CUDA_ENTRY STV_DEFAULT"
Fused_Mul_Mul_Cast_Mul_ReduceSum_split_8311984852178477984_kernel0:
.text.Fused_Mul_Mul_Cast_Mul_ReduceSum_split_8311984852178477984_kernel0:
[----:B------:R-:W-:Y:S01]  /*0000*/  LDC R1, c[0x0][0x37c] ;  /* 0x0000df00ff017b82 */ /* 0x000fe20000000800 */
[----:B------:R-:W0:Y:S07]  /*0010*/  S2R R11, SR_TID.X ;  /* 0x00000000000b7919 */ /* 0x000e2e0000002100 */
[----:B------:R-:W1:Y:S01]  /*0020*/  LDC.64 R6, c[0x0][0x390] ;  /* 0x0000e400ff067b82 */ /* 0x000e620000000a00 */
[----:B------:R-:W2:Y:S01]  /*0030*/  LDCU.64 UR6, c[0x0][0x358] ;  /* 0x00006b00ff0677ac */ /* 0x000ea20008000a00 */
[----:B------:R-:W0:Y:S06]  /*0040*/  S2R R10, SR_CTAID.X ;  /* 0x00000000000a7919 */ /* 0x000e2c0000002500 */
[----:B------:R-:W3:Y:S08]  /*0050*/  LDC.64 R8, c[0x0][0x380] ;  /* 0x0000e000ff087b82 */ /* 0x000ef00000000a00 */
[----:B------:R-:W4:Y:S01]  /*0060*/  LDC.64 R4, c[0x0][0x388] ;  /* 0x0000e200ff047b82 */ /* 0x000f220000000a00 */
[----:B0-----:R-:W-:-:S04]  /*0070*/  LEA R10, R10, R11, 0xa ;  /* 0x0000000b0a0a7211 */ /* 0x001fc800078e50ff */
[----:B------:R-:W-:-:S05]  /*0080*/  SHF.L.U32 R27, R10, 0x4, RZ ;  /* 0x000000040a1b7819 */ /* 0x000fca00000006ff */
[----:B-1----:R-:W-:-:S05]  /*0090*/  IMAD.WIDE R6, R27, 0x2, R6 ;  /* 0x000000021b067825 */ /* 0x002fca00078e0206 */
[----:B--2---:R-:W2:Y:S04]  /*00a0*/  LDG.E.U16.CONSTANT R3, desc[UR6][R6.64] ;  /* 0x0000000606037981 */ /* 0x004ea8000c1e9500 */
[----:B------:R-:W5:Y:S01]  /*00b0*/  LDG.E.U16.CONSTANT R2, desc[UR6][R6.64+0x2] ;  /* 0x0000020606027981 */ /* 0x000f62000c1e9500 */
[----:B---3--:R-:W-:-:S03]  /*00c0*/  IMAD.WIDE R8, R27, 0x2, R8 ;  /* 0x000000021b087825 */ /* 0x008fc600078e0208 */
[----:B------:R-:W3:Y:S04]  /*00d0*/  LDG.E.U16.CONSTANT R18, desc[UR6][R6.64+0x4] ;  /* 0x0000040606127981 */ /* 0x000ee8000c1e9500 */
[----:B------:R-:W3:Y:S01]  /*00e0*/  LDG.E.U16.CONSTANT R0, desc[UR6][R8.64] ;  /* 0x0000000608007981 */ /* 0x000ee2000c1e9500 */
[----:B----4-:R-:W-:-:S03]  /*00f0*/  IMAD.WIDE R4, R27, 0x4, R4 ;  /* 0x000000041b047825 */ /* 0x010fc600078e0204 */
[----:B------:R-:W4:Y:S04]  /*0100*/  LDG.E.U16.CONSTANT R29, desc[UR6][R8.64+0x2] ;  /* 0x00000206081d7981 */ /* 0x000f28000c1e9500 */
[----:B------:R-:W4:Y:S04]  /*0110*/  LDG.E.CONSTANT R23, desc[UR6][R4.64] ;  /* 0x0000000604177981 */ /* 0x000f28000c1e9900 */
[----:B------:R-:W4:Y:S04]  /*0120*/  LDG.E.CONSTANT R16, desc[UR6][R4.64+0x4] ;  /* 0x0000040604107981 */ /* 0x000f28000c1e9900 */
[----:B------:R-:W4:Y:S04]  /*0130*/  LDG.E.U16.CONSTANT R25, desc[UR6][R8.64+0x4] ;  /* 0x0000040608197981 */ /* 0x000f28000c1e9500 */
[----:B------:R-:W4:Y:S04]  /*0140*/  LDG.E.U16.CONSTANT R22, desc[UR6][R6.64+0x6] ;  /* 0x0000060606167981 */ /* 0x000f28000c1e9500 */
[----:B------:R-:W4:Y:S04]  /*0150*/  LDG.E.U16.CONSTANT R21, desc[UR6][R8.64+0x6] ;  /* 0x0000060608157981 */ /* 0x000f28000c1e9500 */
[----:B------:R-:W4:Y:S04]  /*0160*/  LDG.E.CONSTANT R20, desc[UR6][R4.64+0x8] ;  /* 0x0000080604147981 */ /* 0x000f28000c1e9900 */
[----:B------:R-:W4:Y:S04]  /*0170*/  LDG.E.U16.CONSTANT R15, desc[UR6][R6.64+0x8] ;  /* 0x00000806060f7981 */ /* 0x000f28000c1e9500 */
[----:B------:R-:W4:Y:S04]  /*0180*/  LDG.E.CONSTANT R19, desc[UR6][R4.64+0xc] ;  /* 0x00000c0604137981 */ /* 0x000f28000c1e9900 */
[----:B------:R-:W4:Y:S04]  /*0190*/  LDG.E.U16.CONSTANT R13, desc[UR6][R8.64+0x8] ;  /* 0x00000806080d7981 */ /* 0x000f28000c1e9500 */
[----:B------:R-:W4:Y:S04]  /*01a0*/  LDG.E.U16.CONSTANT R12, desc[UR6][R6.64+0xa] ;  /* 0x00000a06060c7981 */ /* 0x000f28000c1e9500 */
[----:B------:R-:W4:Y:S01]  /*01b0*/  LDG.E.U16.CONSTANT R17, desc[UR6][R8.64+0xa] ;  /* 0x00000a0608117981 */ /* 0x000f22000c1e9500 */
[----:B--2---:R-:W-:-:S02]  /*01c0*/  HMUL2 R14, R3.H0_H0, 1.25, 1.25 ;  /* 0x3d003d00030e7832 */ /* 0x004fc40000000800 */
[----:B-----5:R-:W-:Y:S02]  /*01d0*/  HMUL2 R24, R2.H0_H0, 1.25, 1.25 ;  /* 0x3d003d0002187832 */ /* 0x020fe40000000800 */
[----:B------:R-:W0:Y:S01]  /*01e0*/  LDC.64 R2, c[0x0][0x398] ;  /* 0x0000e600ff027b82 */ /* 0x000e220000000a00 */
[----:B---3--:R-:W-:Y:S02]  /*01f0*/  HMUL2 R0, R14.H0_H0, R0.H0_H0 ;  /* 0x200000000e007232 */ /* 0x008fe40000000800 */
[----:B------:R-:W2:Y:S01]  /*0200*/  LDG.E.U16.CONSTANT R14, desc[UR6][R6.64+0xc] ;  /* 0x00000c06060e7981 */ /* 0x000ea2000c1e9500 */
[----:B----4-:R-:W-:Y:S02]  /*0210*/  HMUL2 R24, R24.H0_H0, R29.H0_H0 ;  /* 0x2000001d18187232 */ /* 0x010fe40000000800 */
[----:B------:R-:W-:Y:S02]  /*0220*/  HADD2.F32 R0, -RZ, R0.H0_H0 ;  /* 0x20000000ff007230 */ /* 0x000fe40000004100 */
[----:B0-----:R-:W-:-:S04]  /*0230*/  IMAD.WIDE R2, R27, 0x4, R2 ;  /* 0x000000041b027825 */ /* 0x001fc800078e0202 */
[----:B------:R-:W-:Y:S02]  /*0240*/  HADD2.F32 R27, -RZ, R24.H0_H0 ;  /* 0x20000018ff1b7230 */ /* 0x000fe40000004100 */
[----:B------:R-:W-:Y:S02]  /*0250*/  FFMA R24, R0, R23, RZ ;  /* 0x0000001700187223 */ /* 0x000fe400000000ff */
[----:B------:R-:W3:Y:S02]  /*0260*/  LDG.E.U16.CONSTANT R23, desc[UR6][R8.64+0xc] ;  /* 0x00000c0608177981 */ /* 0x000ee4000c1e9500 */
[----:B------:R-:W-:Y:S01]  /*0270*/  FFMA R29, R27, R16, R24 ;  /* 0x000000101b1d7223 */ /* 0x000fe20000000018 */
[----:B------:R-:W-:Y:S01]  /*0280*/  HMUL2 R24, R18.H0_H0, 1.25, 1.25 ;  /* 0x3d003d0012187832 */ /* 0x000fe20000000800 */
[----:B------:R-:W4:Y:S01]  /*0290*/  LDG.E.CONSTANT R16, desc[UR6][R4.64+0x10] ;  /* 0x0000100604107981 */ /* 0x000f22000c1e9900 */
[----:B------:R-:W-:Y:S02]  /*02a0*/  HMUL2 R22, R22.H0_H0, 1.25, 1.25 ;  /* 0x3d003d0016167832 */ /* 0x000fe40000000800 */
[----:B------:R-:W-:Y:S01]  /*02b0*/  HMUL2 R26, R24.H0_H0, R25.H0_H0 ;  /* 0x20000019181a7232 */ /* 0x000fe20000000800 */
[----:B------:R-:W5:Y:S01]  /*02c0*/  LDG.E.U16.CONSTANT R18, desc[UR6][R6.64+0xe] ;  /* 0x00000e0606127981 */ /* 0x000f62000c1e9500 */
[----:B------:R-:W-:-:S03]  /*02d0*/  HMUL2 R21, R22.H0_H0, R21.H0_H0 ;  /* 0x2000001516157232 */ /* 0x000fc60000000800 */
[----:B------:R-:W5:Y:S04]  /*02e0*/  LDG.E.U16.CONSTANT R25, desc[UR6][R8.64+0xe] ;  /* 0x00000e0608197981 */ /* 0x000f68000c1e9500 */
[----:B------:R0:W-:Y:S04]  /*02f0*/  STG.E desc[UR6][R2.64], R0 ;  /* 0x0000000002007986 */ /* 0x0001e8000c101906 */
[----:B------:R-:W5:Y:S01]  /*0300*/  LDG.E.CONSTANT R24, desc[UR6][R4.64+0x14] ;  /* 0x0000140604187981 */ /* 0x000f62000c1e9900 */
[----:B------:R-:W-:-:S03]  /*0310*/  HADD2.F32 R28, -RZ, R21.H0_H0 ;  /* 0x20000015ff1c7230 */ /* 0x000fc60000004100 */
[----:B------:R-:W5:Y:S01]  /*0320*/  LDG.E.CONSTANT R22, desc[UR6][R4.64+0x18] ;  /* 0x0000180604167981 */ /* 0x000f62000c1e9900 */
[----:B0-----:R-:W-:-:S03]  /*0330*/  HADD2.F32 R0, -RZ, R26.H0_H0 ;  /* 0x2000001aff007230 */ /* 0x001fc60000004100 */
[----:B------:R-:W5:Y:S02]  /*0340*/  LDG.E.CONSTANT R21, desc[UR6][R4.64+0x1c] ;  /* 0x00001c0604157981 */ /* 0x000f64000c1e9900 */
[----:B------:R-:W-:Y:S02]  /*0350*/  FFMA R20, R0, R20, R29 ;  /* 0x0000001400147223 */ /* 0x000fe4000000001d */
[----:B------:R0:W-:Y:S01]  /*0360*/  STG.E desc[UR6][R2.64+0x4], R27 ;  /* 0x0000041b02007986 */ /* 0x0001e2000c101906 */
[----:B------:R-:W-:-:S04]  /*0370*/  HMUL2 R15, R15.H0_H0, 1.25, 1.25 ;  /* 0x3d003d000f0f7832 */ /* 0x000fc80000000800 */
[----:B------:R-:W-:Y:S02]  /*0380*/  HMUL2 R26, R15.H0_H0, R13.H0_H0 ;  /* 0x2000000d0f1a7232 */ /* 0x000fe40000000800 */
[----:B------:R-:W5:Y:S04]  /*0390*/  LDG.E.U16.CONSTANT R15, desc[UR6][R8.64+0x10] ;  /* 0x00001006080f7981 */ /* 0x000f68000c1e9500 */
[----:B------:R-:W5:Y:S01]  /*03a0*/  LDG.E.U16.CONSTANT R13, desc[UR6][R8.64+0x12] ;  /* 0x00001206080d7981 */ /* 0x000f62000c1e9500 */
[----:B0-----:R-:W-:-:S03]  /*03b0*/  FFMA R27, R28, R19, R20 ;  /* 0x000000131c1b7223 */ /* 0x001fc60000000014 */
[----:B------:R-:W5:Y:S04]  /*03c0*/  LDG.E.U16.CONSTANT R20, desc[UR6][R6.64+0x10] ;  /* 0x0000100606147981 */ /* 0x000f68000c1e9500 */
[----:B------:R-:W5:Y:S04]  /*03d0*/  LDG.E.U16.CONSTANT R19, desc[UR6][R6.64+0x12] ;  /* 0x0000120606137981 */ /* 0x000f68000c1e9500 */
[----:B------:R0:W-:Y:S01]  /*03e0*/  STG.E desc[UR6][R2.64+0x8], R0 ;  /* 0x0000080002007986 */ /* 0x0001e2000c101906 */
[----:B------:R-:W-:-:S04]  /*03f0*/  HMUL2 R12, R12.H0_H0, 1.25, 1.25 ;  /* 0x3d003d000c0c7832 */ /* 0x000fc80000000800 */
[----:B------:R-:W-:Y:S02]  /*0400*/  HMUL2 R12, R12.H0_H0, R17.H0_H0 ;  /* 0x200000110c0c7232 */ /* 0x000fe40000000800 */
[----:B------:R-:W5:Y:S04]  /*0410*/  LDG.E.U16.CONSTANT R17, desc[UR6][R8.64+0x14] ;  /* 0x0000140608117981 */ /* 0x000f68000c1e9500 */
[----:B0-----:R-:W5:Y:S01]  /*0420*/  LDG.E.U16.CONSTANT R0, desc[UR6][R6.64+0x14] ;  /* 0x0000140606007981 */ /* 0x001f62000c1e9500 */
[----:B------:R-:W-:-:S03]  /*0430*/  HADD2.F32 R26, -RZ, R26.H0_H0 ;  /* 0x2000001aff1a7230 */ /* 0x000fc60000004100 */
[----:B------:R0:W-:Y:S04]  /*0440*/  STG.E desc[UR6][R2.64+0xc], R28 ;  /* 0x00000c1c02007986 */ /* 0x0001e8000c101906 */
[----:B------:R1:W-:Y:S01]  /*0450*/  STG.E desc[UR6][R2.64+0x10], R26 ;  /* 0x0000101a02007986 */ /* 0x0003e2000c101906 */
[----:B0-----:R-:W-:-:S03]  /*0460*/  HADD2.F32 R28, -RZ, R12.H0_H0 ;  /* 0x2000000cff1c7230 */ /* 0x001fc60000004100 */
[----:B------:R-:W5:Y:S04]  /*0470*/  LDG.E.U16.CONSTANT R12, desc[UR6][R6.64+0x1a] ;  /* 0x00001a06060c7981 */ /* 0x000f68000c1e9500 */
[----:B------:R0:W-:Y:S01]  /*0480*/  STG.E desc[UR6][R2.64+0x14], R28 ;  /* 0x0000141c02007986 */ /* 0x0001e2000c101906 */
[----:B--2---:R-:W-:-:S04]  /*0490*/  HMUL2 R14, R14.H0_H0, 1.25, 1.25 ;  /* 0x3d003d000e0e7832 */ /* 0x004fc80000000800 */
[----:B---3--:R-:W-:Y:S02]  /*04a0*/  HMUL2 R14, R14.H0_H0, R23.H0_H0 ;  /* 0x200000170e0e7232 */ /* 0x008fe40000000800 */
[----:B------:R-:W2:Y:S01]  /*04b0*/  LDG.E.U16.CONSTANT R23, desc[UR6][R6.64+0x1e] ;  /* 0x00001e0606177981 */ /* 0x000ea2000c1e9500 */
[----:B----4-:R-:W-:Y:S01]  /*04c0*/  FFMA R27, R26, R16, R27 ;  /* 0x000000101a1b7223 */ /* 0x010fe2000000001b */
[----:B-----5:R-:W-:Y:S02]  /*04d0*/  HMUL2 R18, R18.H0_H0, 1.25, 1.25 ;  /* 0x3d003d0012127832 */ /* 0x020fe40000000800 */
[----:B------:R-:W-:Y:S01]  /*04e0*/  HADD2.F32 R29, -RZ, R14.H0_H0 ;  /* 0x2000000eff1d7230 */ /* 0x000fe20000004100 */
[----:B------:R-:W3:Y:S01]  /*04f0*/  LDG.E.U16.CONSTANT R16, desc[UR6][R6.64+0x1c] ;  /* 0x00001c0606107981 */ /* 0x000ee2000c1e9500 */
[----:B------:R-:W-:-:S03]  /*0500*/  HMUL2 R25, R18.H0_H0, R25.H0_H0 ;  /* 0x2000001912197232 */ /* 0x000fc60000000800 */
[----:B------:R-:W4:Y:S01]  /*0510*/  LDG.E.U16.CONSTANT R14, desc[UR6][R6.64+0x16] ;  /* 0x00001606060e7981 */ /* 0x000f22000c1e9500 */
[----:B------:R-:W-:Y:S01]  /*0520*/  FFMA R27, R28, R24, R27 ;  /* 0x000000181c1b7223 */ /* 0x000fe2000000001b */
[----:B-1----:R-:W-:Y:S02]  /*0530*/  HADD2.F32 R26, -RZ, R25.H0_H0 ;  /* 0x20000019ff1a7230 */ /* 0x002fe40000004100 */
[----:B------:R-:W5:Y:S01]  /*0540*/  LDG.E.CONSTANT R24, desc[UR6][R4.64+0x20] ;  /* 0x0000200604187981 */ /* 0x000f62000c1e9900 */
[----:B------:R-:W-:-:S03]  /*0550*/  FFMA R22, R29, R22, R27 ;  /* 0x000000161d167223 */ /* 0x000fc6000000001b */
[----:B------:R-:W2:Y:S01]  /*0560*/  LDG.E.U16.CONSTANT R18, desc[UR6][R6.64+0x18] ;  /* 0x0000180606127981 */ /* 0x000ea2000c1e9500 */
[----:B------:R-:W-:-:S03]  /*0570*/  FFMA R21, R26, R21, R22 ;  /* 0x000000151a157223 */ /* 0x000fc60000000016 */
[----:B------:R-:W3:Y:S04]  /*0580*/  LDG.E.U16.CONSTANT R25, desc[UR6][R8.64+0x16] ;  /* 0x0000160608197981 */ /* 0x000ee8000c1e9500 */
[----:B------:R-:W3:Y:S04]  /*0590*/  LDG.E.CONSTANT R22, desc[UR6][R4.64+0x24] ;  /* 0x0000240604167981 */ /* 0x000ee8000c1e9900 */
[----:B------:R-:W3:Y:S04]  /*05a0*/  LDG.E.U16.CONSTANT R27, desc[UR6][R8.64+0x18] ;  /* 0x00001806081b7981 */ /* 0x000ee8000c1e9500 */
[----:B------:R-:W3:Y:S04]  /*05b0*/  LDG.E.CONSTANT R6, desc[UR6][R4.64+0x28] ;  /* 0x0000280604067981 */ /* 0x000ee8000c1e9900 */
[----:B------:R-:W3:Y:S01]  /*05c0*/  LDG.E.U16.CONSTANT R7, desc[UR6][R8.64+0x1a] ;  /* 0x00001a0608077981 */ /* 0x000ee2000c1e9500 */
[----:B------:R-:W-:-:S02]  /*05d0*/  HMUL2 R20, R20.H0_H0, 1.25, 1.25 ;  /* 0x3d003d0014147832 */ /* 0x000fc40000000800 */
[----:B------:R-:W-:Y:S01]  /*05e0*/  HMUL2 R19, R19.H0_H0, 1.25, 1.25 ;  /* 0x3d003d0013137832 */ /* 0x000fe20000000800 */
[----:B------:R1:W-:Y:S01]  /*05f0*/  STG.E desc[UR6][R2.64+0x18], R29 ;  /* 0x0000181d02007986 */ /* 0x0003e2000c101906 */
[----:B------:R-:W-:Y:S02]  /*0600*/  HMUL2 R15, R20.H0_H0, R15.H0_H0 ;  /* 0x2000000f140f7232 */ /* 0x000fe40000000800 */
[----:B------:R-:W-:Y:S01]  /*0610*/  HMUL2 R20, R19.H0_H0, R13.H0_H0 ;  /* 0x2000000d13147232 */ /* 0x000fe20000000800 */
[----:B0-----:R-:W3:Y:S04]  /*0620*/  LDG.E.CONSTANT R28, desc[UR6][R4.64+0x3c] ;  /* 0x00003c06041c7981 */ /* 0x001ee8000c1e9900 */
[----:B------:R-:W3:Y:S04]  /*0630*/  LDG.E.CONSTANT R19, desc[UR6][R4.64+0x2c] ;  /* 0x00002c0604137981 */ /* 0x000ee8000c1e9900 */
[----:B------:R-:W3:Y:S04]  /*0640*/  LDG.E.U16.CONSTANT R13, desc[UR6][R8.64+0x1c] ;  /* 0x00001c06080d7981 */ /* 0x000ee8000c1e9500 */
[----:B-1----:R0:W3:Y:S04]  /*0650*/  LDG.E.U16.CONSTANT R29, desc[UR6][R8.64+0x1e] ;  /* 0x00001e06081d7981 */ /* 0x0020e8000c1e9500 */
[----:B------:R1:W-:Y:S01]  /*0660*/  STG.E desc[UR6][R2.64+0x1c], R26 ;  /* 0x00001c1a02007986 */ /* 0x0003e2000c101906 */
[----:B0-----:R-:W-:-:S03]  /*0670*/  HMUL2 R9, R0.H0_H0, 1.25, 1.25 ;  /* 0x3d003d0000097832 */ /* 0x001fc60000000800 */
[----:B------:R-:W3:Y:S04]  /*0680*/  LDG.E.CONSTANT R0, desc[UR6][R4.64+0x30] ;  /* 0x0000300604007981 */ /* 0x000ee8000c1e9900 */
[----:B-1----:R-:W3:Y:S01]  /*0690*/  LDG.E.CONSTANT R26, desc[UR6][R4.64+0x34] ;  /* 0x00003406041a7981 */ /* 0x002ee2000c1e9900 */
[----:B------:R-:W-:-:S03]  /*06a0*/  HMUL2 R9, R9.H0_H0, R17.H0_H0 ;  /* 0x2000001109097232 */ /* 0x000fc60000000800 */
[----:B------:R0:W3:Y:S01]  /*06b0*/  LDG.E.CONSTANT R17, desc[UR6][R4.64+0x38] ;  /* 0x0000380604117981 */ /* 0x0000e2000c1e9900 */
[----:B------:R-:W-:Y:S01]  /*06c0*/  HADD2.F32 R15, -RZ, R15.H0_H0 ;  /* 0x2000000fff0f7230 */ /* 0x000fe20000004100 */
[----:B------:R-:W1:Y:S01]  /*06d0*/  S2UR UR5, SR_CgaCtaId ;  /* 0x00000000000579c3 */ /* 0x000e620000008800 */
[----:B------:R-:W-:Y:S02]  /*06e0*/  HADD2.F32 R9, -RZ, R9.H0_H0 ;  /* 0x20000009ff097230 */ /* 0x000fe40000004100 */
[----:B------:R-:W-:Y:S01]  /*06f0*/  HMUL2 R12, R12.H0_H0, 1.25, 1.25 ;  /* 0x3d003d000c0c7832 */ /* 0x000fe20000000800 */
[----:B------:R-:W-:Y:S01]  /*0700*/  UMOV UR4, 0x400 ;  /* 0x0000040000047882 */ /* 0x000fe20000000000 */
[----:B------:R-:W-:Y:S04]  /*0710*/  STG.E desc[UR6][R2.64+0x20], R15 ;  /* 0x0000200f02007986 */ /* 0x000fe8000c101906 */
[----:B------:R-:W-:Y:S01]  /*0720*/  STG.E desc[UR6][R2.64+0x28], R9 ;  /* 0x0000280902007986 */ /* 0x000fe2000c101906 */
[----:B-1----:R-:W-:Y:S01]  /*0730*/  ULEA UR4, UR5, UR4, 0x18 ;  /* 0x0000000405047291 */ /* 0x002fe2000f8ec0ff */
[----:B----4-:R-:W-:-:S02]  /*0740*/  HMUL2 R14, R14.H0_H0, 1.25, 1.25 ;  /* 0x3d003d000e0e7832 */ /* 0x010fc40000000800 */
[----:B-----5:R-:W-:Y:S01]  /*0750*/  FFMA R24, R15, R24, R21 ;  /* 0x000000180f187223 */ /* 0x020fe20000000015 */
[----:B------:R-:W-:Y:S02]  /*0760*/  HADD2.F32 R21, -RZ, R20.H0_H0 ;  /* 0x20000014ff157230 */ /* 0x000fe40000004100 */
[----:B--2---:R-:W-:Y:S02]  /*0770*/  HMUL2 R18, R18.H0_H0, 1.25, 1.25 ;  /* 0x3d003d0012127832 */ /* 0x004fe40000000800 */
[----:B---3--:R-:W-:Y:S02]  /*0780*/  HMUL2 R14, R14.H0_H0, R25.H0_H0 ;  /* 0x200000190e0e7232 */ /* 0x008fe40000000800 */
[----:B------:R-:W-:-:S03]  /*0790*/  FFMA R22, R21, R22, R24 ;  /* 0x0000001615167223 */ /* 0x000fc60000000018 */
[----:B0-----:R-:W-:Y:S02]  /*07a0*/  HADD2.F32 R4, -RZ, R14.H0_H0 ;  /* 0x2000000eff047230 */ /* 0x001fe40000004100 */
[----:B------:R-:W-:Y:S02]  /*07b0*/  HMUL2 R5, R18.H0_H0, R27.H0_H0 ;  /* 0x2000001b12057232 */ /* 0x000fe40000000800 */
[----:B------:R-:W-:Y:S02]  /*07c0*/  HMUL2 R16, R16.H0_H0, 1.25, 1.25 ;  /* 0x3d003d0010107832 */ /* 0x000fe40000000800 */
[----:B------:R-:W-:Y:S01]  /*07d0*/  FFMA R25, R9, R6, R22 ;  /* 0x0000000609197223 */ /* 0x000fe20000000016 */
[----:B------:R-:W-:Y:S02]  /*07e0*/  HADD2.F32 R5, -RZ, R5.H0_H0 ;  /* 0x20000005ff057230 */ /* 0x000fe40000004100 */
[----:B------:R-:W-:Y:S02]  /*07f0*/  HMUL2 R7, R12.H0_H0, R7.H0_H0 ;  /* 0x200000070c077232 */ /* 0x000fe40000000800 */
[----:B------:R-:W-:-:S03]  /*0800*/  HMUL2 R23, R23.H0_H0, 1.25, 1.25 ;  /* 0x3d003d0017177832 */ /* 0x000fc60000000800 */
[----:B------:R-:W-:Y:S02]  /*0810*/  HADD2.F32 R8, -RZ, R7.H0_H0 ;  /* 0x20000007ff087230 */ /* 0x000fe40000004100 */
[----:B------:R-:W-:Y:S01]  /*0820*/  FFMA R6, R4, R19, R25 ;  /* 0x0000001304067223 */ /* 0x000fe20000000019 */
[----:B------:R-:W-:Y:S02]  /*0830*/  HMUL2 R13, R16.H0_H0, R13.H0_H0 ;  /* 0x2000000d100d7232 */ /* 0x000fe40000000800 */
[----:B------:R-:W-:-:S03]  /*0840*/  HMUL2 R23, R23.H0_H0, R29.H0_H0 ;  /* 0x2000001d17177232 */ /* 0x000fc60000000800 */
[----:B------:R-:W-:Y:S02]  /*0850*/  HADD2.F32 R13, -RZ, R13.H0_H0 ;  /* 0x2000000dff0d7230 */ /* 0x000fe40000004100 */
[----:B------:R-:W-:Y:S02]  /*0860*/  HADD2.F32 R12, -RZ, R23.H0_H0 ;  /* 0x20000017ff0c7230 */ /* 0x000fe40000004100 */
[----:B------:R-:W-:-:S04]  /*0870*/  FFMA R7, R5, R0, R6 ;  /* 0x0000000005077223 */ /* 0x000fc80000000006 */
[----:B------:R-:W-:Y:S01]  /*0880*/  FFMA R26, R8, R26, R7 ;  /* 0x0000001a081a7223 */ /* 0x000fe20000000007 */
[----:B------:R-:W-:Y:S01]  /*0890*/  LEA R0, R11, UR4, 0x2 ;  /* 0x000000040b007c11 */ /* 0x000fe2000f8e10ff */
[----:B------:R-:W-:Y:S01]  /*08a0*/  STG.E desc[UR6][R2.64+0x24], R21 ;  /* 0x0000241502007986 */ /* 0x000fe2000c101906 */
[----:B------:R-:W0:Y:S01]  /*08b0*/  LDC.64 R6, c[0x0][0x3a0] ;  /* 0x0000e800ff067b82 */ /* 0x000e220000000a00 */
[----:B------:R-:W-:-:S04]  /*08c0*/  FFMA R17, R13, R17, R26 ;  /* 0x000000110d117223 */ /* 0x000fc8000000001a */
[----:B------:R-:W-:Y:S01]  /*08d0*/  FFMA R17, R12, R28, R17 ;  /* 0x0000001c0c117223 */ /* 0x000fe20000000011 */
[----:B------:R-:W-:Y:S04]  /*08e0*/  STG.E desc[UR6][R2.64+0x2c], R4 ;  /* 0x00002c0402007986 */ /* 0x000fe8000c101906 */
[----:B------:R-:W-:Y:S04]  /*08f0*/  STG.E desc[UR6][R2.64+0x30], R5 ;  /* 0x0000300502007986 */ /* 0x000fe8000c101906 */
[----:B------:R-:W-:Y:S04]  /*0900*/  STG.E desc[UR6][R2.64+0x34], R8 ;  /* 0x0000340802007986 */ /* 0x000fe8000c101906 */
[----:B------:R-:W-:Y:S04]  /*0910*/  STG.E desc[UR6][R2.64+0x38], R13 ;  /* 0x0000380d02007986 */ /* 0x000fe8000c101906 */
[----:B------:R-:W-:Y:S04]  /*0920*/  STG.E desc[UR6][R2.64+0x3c], R12 ;  /* 0x00003c0c02007986 */ /* 0x000fe8000c101906 */
[----:B------:R-:W-:Y:S01]  /*0930*/  STS [R0], R17 ;  /* 0x0000001100007388 */ /* 0x000fe20000000800 */
[----:B------:R-:W-:Y:S06]  /*0940*/  BAR.SYNC.DEFER_BLOCKING 0x0 ;  /* 0x0000000000007b1d */ /* 0x000fec0000010000 */
[----:B------:R-:W1:Y:S01]  /*0950*/  LDS R15, [R0] ;  /* 0x00000000000f7984 */ /* 0x000e620000000800 */
[----:B0-----:R-:W-:-:S05]  /*0960*/  IMAD.WIDE R10, R10, 0x4, R6 ;  /* 0x000000040a0a7825 */ /* 0x001fca00078e0206 */
[----:B-1----:R-:W-:Y:S01]  /*0970*/  STG.E desc[UR6][R10.64], R15 ;  /* 0x0000000f0a007986 */ /* 0x002fe2000c101906 */
[----:B------:R-:W-:Y:S06]  /*0980*/  BAR.SYNC.DEFER_BLOCKING 0x0 ;  /* 0x0000000000007b1d */ /* 0x000fec0000010000 */
[----:B------:R-:W-:Y:S05]  /*0990*/  EXIT ;  /* 0x000000000000794d */ /* 0x000fea0003800000 */
.L_x_0:
[----:B------:R-:W-:-:S00]  /*09a0*/  BRA `(.L_x_0) ;  /* 0xfffffffc00fc7947 */ /* 0x000fc0000383ffff */
[----:B------:R-:W-:-:S00]  /*09b0*/  NOP ;  /* 0x0000000000007918 */ /* 0x000fc00000000000 */
        /* <DEDUP_REMOVED lines=12> */
.L_x_1:


//--------------------- .nv.shared.Fused_Mul_Mul_Cast_Mul_ReduceSum_split_8311984852178477984_kernel0 --------------------------
	.section	.nv.shared.Fused_Mul_Mul_Cast_Mul_ReduceSum_split_8311984852178477984_kernel0,"aw",@nobits
	.sectionflags	@""
	.align	4
.nv.shared.Fused_Mul_Mul_Cast_Mul_ReduceSum_split_8311984852178477984_kernel0:
	.zero		5120


//--------------------- .nv.shared.reserved.0     --------------------------
	.section	.nv.shared.reserved.0,"aw",@nobits
	.weak		__nv_reservedSMEM_offset_0_alias
	.size		__nv_reservedSMEM_offset_0_alias, 0, 64
	.other		__nv_reservedSMEM_offset_0_alias,@"STO_CUDA_RESERVED_SHARED STV_DEFAULT"
__nv_reservedSMEM_offset_0_alias:
	.zero		0
	.zero		64


//--------------------- .nv.constant0.Fused_Mul_Mul_Cast_Mul_ReduceSum_split_8311984852178477984_kernel0 --------------------------
	.section	.nv.constant0.Fused_Mul_Mul_Cast_Mul_ReduceSum_split_8311984852178477984_kernel0,"a",@progbits
	.sectionflags	@""
	.align	4
.nv.constant0.Fused_Mul_Mul_Cast_Mul_ReduceSum_split_8311984852178477984_kernel0:
	.zero		936


//--------------------- SYMBOLS --------------------------

	.type		.nv.reservedSmem.offset0,@object
	.size		.nv.reservedSmem.offset0,0x4
	.type		.nv.reservedSmem.cap,@object
	.size		.nv.reservedSmem.cap,0x4
